//
// Generated by NVIDIA NVVM Compiler
//
// Compiler Build ID: CL-36424714
// Cuda compilation tools, release 13.0, V13.0.88
// Based on NVVM 20.0.0
//

.version 9.0
.target sm_100
.address_size 64

	// .globl	_Z16computeUsingGPUsPiS_i

.visible .entry _Z16computeUsingGPUsPiS_i(
	.param .u64 .ptr .align 1 _Z16computeUsingGPUsPiS_i_param_0,
	.param .u64 .ptr .align 1 _Z16computeUsingGPUsPiS_i_param_1,
	.param .u32 _Z16computeUsingGPUsPiS_i_param_2
)
{
	.reg .pred 	%p<7>;
	.reg .b32 	%r<60>;
	.reg .b64 	%rd<13>;

	ld.param.u64 	%rd2, [_Z16computeUsingGPUsPiS_i_param_0];
	ld.param.u64 	%rd3, [_Z16computeUsingGPUsPiS_i_param_1];
	ld.param.u32 	%r24, [_Z16computeUsingGPUsPiS_i_param_2];
	cvta.to.global.u64 	%rd1, %rd3;
	mov.u32 	%r26, %ctaid.x;
	mov.u32 	%r27, %ntid.x;
	mov.u32 	%r28, %tid.x;
	mad.lo.s32 	%r54, %r26, %r27, %r28;
	mov.u32 	%r29, %nctaid.x;
	mul.lo.s32 	%r2, %r27, %r29;
	setp.ge.s32 	%p1, %r54, %r24;
	mov.b32 	%r59, 0;
	@%p1 bra 	$L__BB0_7;
	add.s32 	%r32, %r54, %r2;
	max.s32 	%r33, %r24, %r32;
	setp.lt.s32 	%p2, %r32, %r24;
	selp.u32 	%r34, 1, 0, %p2;
	add.s32 	%r35, %r32, %r34;
	sub.s32 	%r36, %r33, %r35;
	div.u32 	%r37, %r36, %r2;
	add.s32 	%r38, %r37, %r34;
	add.s32 	%r3, %r38, 1;
	and.b32  	%r4, %r3, 3;
	setp.lt.u32 	%p3, %r38, 3;
	mov.b32 	%r59, 0;
	@%p3 bra 	$L__BB0_4;
	and.b32  	%r40, %r3, -4;
	shl.b32 	%r5, %r2, 2;
	neg.s32 	%r50, %r40;
	mov.b32 	%r59, 0;
	mul.wide.s32 	%rd6, %r2, 4;
$L__BB0_3:
	mul.wide.s32 	%rd4, %r54, 4;
	add.s64 	%rd5, %rd1, %rd4;
	ld.global.u32 	%r41, [%rd5];
	add.s32 	%r42, %r41, %r59;
	add.s64 	%rd7, %rd5, %rd6;
	ld.global.u32 	%r43, [%rd7];
	add.s32 	%r44, %r43, %r42;
	add.s64 	%rd8, %rd7, %rd6;
	ld.global.u32 	%r45, [%rd8];
	add.s32 	%r46, %r45, %r44;
	add.s64 	%rd9, %rd8, %rd6;
	ld.global.u32 	%r47, [%rd9];
	add.s32 	%r59, %r47, %r46;
	add.s32 	%r54, %r54, %r5;
	add.s32 	%r50, %r50, 4;
	setp.ne.s32 	%p4, %r50, 0;
	@%p4 bra 	$L__BB0_3;
$L__BB0_4:
	setp.eq.s32 	%p5, %r4, 0;
	@%p5 bra 	$L__BB0_7;
	neg.s32 	%r56, %r4;
$L__BB0_6:
	.pragma "nounroll";
	mul.wide.s32 	%rd10, %r54, 4;
	add.s64 	%rd11, %rd1, %rd10;
	ld.global.u32 	%r48, [%rd11];
	add.s32 	%r59, %r48, %r59;
	add.s32 	%r54, %r54, %r2;
	add.s32 	%r56, %r56, 1;
	setp.ne.s32 	%p6, %r56, 0;
	@%p6 bra 	$L__BB0_6;
$L__BB0_7:
	cvta.to.global.u64 	%rd12, %rd2;
	atom.global.add.u32 	%r49, [%rd12], %r59;
	ret;

}


// ===== COMPILED SASS (sm_100) =====

	.target	sm_100

	.elftype	@"ET_EXEC"


//--------------------- .note.nv.tkinfo           --------------------------
	.section	.note.nv.tkinfo,"",@"SHT_NOTE"
	.sectionflags	@"SHF_NOTE_NV_TKINFO"
	.tkinfo
        /*0018*/ 	.word	0x00000002
        /*0030*/ 	.string	""
        /*0030*/ 	.string	"ptxas"
        /*0030*/ 	.string	"Cuda compilation tools, release 13.0, V13.0.88"
        /*0030*/ 	.string	"Build cuda_13.0.r13.0/compiler.36424714_0"
        /*0030*/ 	.string	"-arch sm_100 -m 64 "



//--------------------- .note.nv.cuinfo           --------------------------
	.section	.note.nv.cuinfo,"",@"SHT_NOTE"
	.sectionflags	@"SHF_NOTE_NV_CUINFO"
        /*0018*/ 	.short	0x0002
        /*001a*/ 	.short	0x0064
        /*001c*/ 	.short	0x0082
	.zero		2


//--------------------- .nv.info                  --------------------------
	.section	.nv.info,"",@"SHT_CUDA_INFO"
	.align	4


	//----- nvinfo : EIATTR_REGCOUNT
	.align		4
        /*0000*/ 	.byte	0x04, 0x2f
        /*0002*/ 	.short	(.L_1 - .L_0)
	.align		4
.L_0:
        /*0004*/ 	.word	index@(_Z16computeUsingGPUsPiS_i)
        /*0008*/ 	.word	0x00000020


	//----- nvinfo : EIATTR_FRAME_SIZE
	.align		4
.L_1:
        /*000c*/ 	.byte	0x04, 0x11
        /*000e*/ 	.short	(.L_3 - .L_2)
	.align		4
.L_2:
        /*0010*/ 	.word	index@(_Z16computeUsingGPUsPiS_i)
        /*0014*/ 	.word	0x00000000


	//----- nvinfo : EIATTR_MIN_STACK_SIZE
	.align		4
.L_3:
        /*0018*/ 	.byte	0x04, 0x12
        /*001a*/ 	.short	(.L_5 - .L_4)
	.align		4
.L_4:
        /*001c*/ 	.word	index@(_Z16computeUsingGPUsPiS_i)
        /*0020*/ 	.word	0x00000000
.L_5:


//--------------------- .nv.compat                --------------------------
	.section	.nv.compat,"",@"SHT_CUDA_COMPAT_INFO"
	.align	4
        /*0000*/ 	.byte	0x02, 0x09, 0x00, 0x00, 0x02, 0x02, 0x01, 0x00, 0x02, 0x05, 0x05, 0x00, 0x03, 0x07, 0x01, 0x01
        /*0010*/ 	.byte	0x02, 0x03, 0x00, 0x00, 0x02, 0x06, 0x01, 0x00, 0x04, 0x0b, 0x08, 0x00, 0x09, 0x00, 0x00, 0x00
        /*0020*/ 	.byte	0x00, 0x00, 0x00, 0x00


//--------------------- .nv.info._Z16computeUsingGPUsPiS_i --------------------------
	.section	.nv.info._Z16computeUsingGPUsPiS_i,"",@"SHT_CUDA_INFO"
	.sectionflags	@""
	.align	4


	//----- nvinfo : EIATTR_CUDA_API_VERSION
	.align		4
        /*0000*/ 	.byte	0x04, 0x37
        /*0002*/ 	.short	(.L_7 - .L_6)
.L_6:
        /*0004*/ 	.word	0x00000082


	//----- nvinfo : EIATTR_KPARAM_INFO
	.align		4
.L_7:
        /*0008*/ 	.byte	0x04, 0x17
        /*000a*/ 	.short	(.L_9 - .L_8)
.L_8:
        /*000c*/ 	.word	0x00000000
        /*0010*/ 	.short	0x0002
        /*0012*/ 	.short	0x0010
        /*0014*/ 	.byte	0x00, 0xf0, 0x11, 0x00


	//----- nvinfo : EIATTR_KPARAM_INFO
	.align		4
.L_9:
        /*0018*/ 	.byte	0x04, 0x17
        /*001a*/ 	.short	(.L_11 - .L_10)
.L_10:
        /*001c*/ 	.word	0x00000000
        /*0020*/ 	.short	0x0001
        /*0022*/ 	.short	0x0008
        /*0024*/ 	.byte	0x00, 0xf5, 0x21, 0x00


	//----- nvinfo : EIATTR_KPARAM_INFO
	.align		4
.L_11:
        /*0028*/ 	.byte	0x04, 0x17
        /*002a*/ 	.short	(.L_13 - .L_12)
.L_12:
        /*002c*/ 	.word	0x00000000
        /*0030*/ 	.short	0x0000
        /*0032*/ 	.short	0x0000
        /*0034*/ 	.byte	0x00, 0xf5, 0x21, 0x00


	//----- nvinfo : EIATTR_SPARSE_MMA_MASK
	.align		4
.L_13:
        /*0038*/ 	.byte	0x03, 0x50
        /*003a*/ 	.short	0x0000


	//----- nvinfo : EIATTR_MAXREG_COUNT
	.align		4
        /*003c*/ 	.byte	0x03, 0x1b
        /*003e*/ 	.short	0x00ff


	//----- nvinfo : EIATTR_MERCURY_ISA_VERSION
	.align		4
        /*0040*/ 	.byte	0x03, 0x5f
        /*0042*/ 	.short	0x0101


	//----- nvinfo : EIATTR_INT_WARP_WIDE_INSTR_OFFSETS
	.align		4
        /*0044*/ 	.byte	0x04, 0x31
        /*0046*/ 	.short	(.L_15 - .L_14)


	//   ....[0]....
.L_14:
        /*0048*/ 	.word	0x00000a80


	//   ....[1]....
        /*004c*/ 	.word	0x00000aa0


	//----- nvinfo : EIATTR_VRC_CTA_INIT_COUNT
	.align		4
.L_15:
        /*0050*/ 	.byte	0x02, 0x4a
	.zero		1
	.zero		1


	//----- nvinfo : EIATTR_EXIT_INSTR_OFFSETS
	.align		4
        /*0054*/ 	.byte	0x04, 0x1c
        /*0056*/ 	.short	(.L_17 - .L_16)


	//   ....[0]....
.L_16:
        /*0058*/ 	.word	0x00000af0


	//----- nvinfo : EIATTR_CRS_STACK_SIZE
	.align		4
.L_17:
        /*005c*/ 	.byte	0x04, 0x1e
        /*005e*/ 	.short	(.L_19 - .L_18)
.L_18:
        /*0060*/ 	.word	0x00000000


	//----- nvinfo : EIATTR_CBANK_PARAM_SIZE
	.align		4
.L_19:
        /*0064*/ 	.byte	0x03, 0x19
        /*0066*/ 	.short	0x0014


	//----- nvinfo : EIATTR_PARAM_CBANK
	.align		4
        /*0068*/ 	.byte	0x04, 0x0a
        /*006a*/ 	.short	(.L_21 - .L_20)
	.align		4
.L_20:
        /*006c*/ 	.word	index@(.nv.constant0._Z16computeUsingGPUsPiS_i)
        /*0070*/ 	.short	0x0380
        /*0072*/ 	.short	0x0014


	//----- nvinfo : EIATTR_SW_WAR
	.align		4
.L_21:
        /*0074*/ 	.byte	0x04, 0x36
        /*0076*/ 	.short	(.L_23 - .L_22)
.L_22:
        /*0078*/ 	.word	0x00000008
.L_23:


//--------------------- .nv.callgraph             --------------------------
	.section	.nv.callgraph,"",@"SHT_CUDA_CALLGRAPH"
	.align	4
	.sectionentsize	8
	.align		4
        /*0000*/ 	.word	0x00000000
	.align		4
        /*0004*/ 	.word	0xffffffff
	.align		4
        /*0008*/ 	.word	0x00000000
	.align		4
        /*000c*/ 	.word	0xfffffffe
	.align		4
        /*0010*/ 	.word	0x00000000
	.align		4
        /*0014*/ 	.word	0xfffffffd
	.align		4
        /*0018*/ 	.word	0x00000000
	.align		4
        /*001c*/ 	.word	0xfffffffc


//--------------------- .text._Z16computeUsingGPUsPiS_i --------------------------
	.section	.text._Z16computeUsingGPUsPiS_i,"ax",@progbits
	.align	128
        .global         _Z16computeUsingGPUsPiS_i
        .type           _Z16computeUsingGPUsPiS_i,@function
        .size           _Z16computeUsingGPUsPiS_i,(.L_x_13 - _Z16computeUsingGPUsPiS_i)
        .other          _Z16computeUsingGPUsPiS_i,@"STO_CUDA_ENTRY STV_DEFAULT"
_Z16computeUsingGPUsPiS_i:
.text._Z16computeUsingGPUsPiS_i:
[----:B------:R-:W-:Y:S01]  /*0000*/  LDC R1, c[0x0][0x37c] ;  /* 0x0000df00ff017b82 */ /* 0x000fe20000000800 */
[----:B------:R-:W0:Y:S07]  /*0010*/  S2R R3, SR_TID.X ;  /* 0x0000000000037919 */ /* 0x000e2e0000002100 */
[----:B------:R-:W0:Y:S01]  /*0020*/  S2UR UR4, SR_CTAID.X ;  /* 0x00000000000479c3 */ /* 0x000e220000002500 */
[----:B------:R-:W1:Y:S01]  /*0030*/  LDCU UR8, c[0x0][0x390] ;  /* 0x00007200ff0877ac */ /* 0x000e620008000800 */
[----:B------:R-:W-:Y:S01]  /*0040*/  BSSY.RECONVERGENT B2, `(.L_x_0) ;  /* 0x00000a1000027945 */ /* 0x000fe20003800200 */
[----:B------:R-:W-:Y:S01]  /*0050*/  IMAD.MOV.U32 R5, RZ, RZ, RZ ;  /* 0x000000ffff057224 */ /* 0x000fe200078e00ff */
[----:B------:R-:W2:Y:S04]  /*0060*/  LDCU.64 UR6, c[0x0][0x358] ;  /* 0x00006b00ff0677ac */ /* 0x000ea80008000a00 */
[----:B------:R-:W0:Y:S01]  /*0070*/  LDC R2, c[0x0][0x360] ;  /* 0x0000d800ff027b82 */ /* 0x000e220000000800 */
[----:B------:R-:W3:Y:S01]  /*0080*/  LDCU UR5, c[0x0][0x370] ;  /* 0x00006e00ff0577ac */ /* 0x000ee20008000800 */
[----:B0-----:R-:W-:-:S02]  /*0090*/  IMAD R3, R2, UR4, R3 ;  /* 0x0000000402037c24 */ /* 0x001fc4000f8e0203 */
[----:B---3--:R-:W-:-:S03]  /*00a0*/  IMAD R2, R2, UR5, RZ ;  /* 0x0000000502027c24 */ /* 0x008fc6000f8e02ff */
[----:B-1----:R-:W-:-:S13]  /*00b0*/  ISETP.GE.AND P0, PT, R3, UR8, PT ;  /* 0x0000000803007c0c */ /* 0x002fda000bf06270 */
[----:B--2---:R-:W-:Y:S05]  /*00c0*/  @P0 BRA `(.L_x_1) ;  /* 0x0000000800600947 */ /* 0x004fea0003800000 */
[----:B------:R-:W0:Y:S01]  /*00d0*/  I2F.U32.RP R8, R2 ;  /* 0x0000000200087306 */ /* 0x000e220000209000 */
[C---:B------:R-:W-:Y:S01]  /*00e0*/  IMAD.IADD R0, R2.reuse, 0x1, R3 ;  /* 0x0000000102007824 */ /* 0x040fe200078e0203 */
[----:B------:R-:W-:Y:S01]  /*00f0*/  IADD3 R9, PT, PT, RZ, -R2, RZ ;  /* 0x80000002ff097210 */ /* 0x000fe20007ffe0ff */
[----:B------:R-:W-:Y:S01]  /*0100*/  BSSY.RECONVERGENT B1, `(.L_x_2) ;  /* 0x0000089000017945 */ /* 0x000fe20003800200 */
[----:B------:R-:W-:Y:S02]  /*0110*/  ISETP.NE.U32.AND P2, PT, R2, RZ, PT ;  /* 0x000000ff0200720c */ /* 0x000fe40003f45070 */
[C---:B------:R-:W-:Y:S02]  /*0120*/  ISETP.GE.AND P0, PT, R0.reuse, UR8, PT ;  /* 0x0000000800007c0c */ /* 0x040fe4000bf06270 */
[----:B------:R-:W-:Y:S02]  /*0130*/  VIMNMX R7, PT, PT, R0, UR8, !PT ;  /* 0x0000000800077c48 */ /* 0x000fe4000ffe0100 */
[----:B------:R-:W-:-:S04]  /*0140*/  SEL R6, RZ, 0x1, P0 ;  /* 0x00000001ff067807 */ /* 0x000fc80000000000 */
[----:B------:R-:W-:Y:S01]  /*0150*/  IADD3 R7, PT, PT, R7, -R0, -R6 ;  /* 0x8000000007077210 */ /* 0x000fe20007ffe806 */
[----:B0-----:R-:W0:Y:S02]  /*0160*/  MUFU.RCP R8, R8 ;  /* 0x0000000800087308 */ /* 0x001e240000001000 */
[----:B0-----:R-:W-:-:S06]  /*0170*/  VIADD R4, R8, 0xffffffe ;  /* 0x0ffffffe08047836 */ /* 0x001fcc0000000000 */
[----:B------:R0:W1:Y:S02]  /*0180*/  F2I.FTZ.U32.TRUNC.NTZ R5, R4 ;  /* 0x0000000400057305 */ /* 0x000064000021f000 */
[----:B0-----:R-:W-:Y:S02]  /*0190*/  HFMA2 R4, -RZ, RZ, 0, 0 ;  /* 0x00000000ff047431 */ /* 0x001fe400000001ff */
[----:B-1----:R-:W-:-:S04]  /*01a0*/  IMAD R9, R9, R5, RZ ;  /* 0x0000000509097224 */ /* 0x002fc800078e02ff */
[----:B------:R-:W-:-:S06]  /*01b0*/  IMAD.HI.U32 R8, R5, R9, R4 ;  /* 0x0000000905087227 */ /* 0x000fcc00078e0004 */
[----:B------:R-:W-:-:S04]  /*01c0*/  IMAD.HI.U32 R5, R8, R7, RZ ;  /* 0x0000000708057227 */ /* 0x000fc800078e00ff */
[----:B------:R-:W-:-:S04]  /*01d0*/  IMAD.MOV R0, RZ, RZ, -R5 ;  /* 0x000000ffff007224 */ /* 0x000fc800078e0a05 */
[----:B------:R-:W-:-:S05]  /*01e0*/  IMAD R7, R2, R0, R7 ;  /* 0x0000000002077224 */ /* 0x000fca00078e0207 */
[----:B------:R-:W-:-:S13]  /*01f0*/  ISETP.GE.U32.AND P0, PT, R7, R2, PT ;  /* 0x000000020700720c */ /* 0x000fda0003f06070 */
[----:B------:R-:W-:Y:S01]  /*0200*/  @P0 IADD3 R7, PT, PT, -R2, R7, RZ ;  /* 0x0000000702070210 */ /* 0x000fe20007ffe1ff */
[----:B------:R-:W-:-:S03]  /*0210*/  @P0 VIADD R5, R5, 0x1 ;  /* 0x0000000105050836 */ /* 0x000fc60000000000 */
[----:B------:R-:W-:-:S13]  /*0220*/  ISETP.GE.U32.AND P1, PT, R7, R2, PT ;  /* 0x000000020700720c */ /* 0x000fda0003f26070 */
[----:B------:R-:W-:Y:S02]  /*0230*/  @P1 IADD3 R5, PT, PT, R5, 0x1, RZ ;  /* 0x0000000105051810 */ /* 0x000fe40007ffe0ff */
[----:B------:R-:W-:-:S05]  /*0240*/  @!P2 LOP3.LUT R5, RZ, R2, RZ, 0x33, !PT ;  /* 0x00000002ff05a212 */ /* 0x000fca00078e33ff */
[----:B------:R-:W-:-:S05]  /*0250*/  IMAD.IADD R5, R6, 0x1, R5 ;  /* 0x0000000106057824 */ /* 0x000fca00078e0205 */
[C---:B------:R-:W-:Y:S02]  /*0260*/  ISETP.GE.U32.AND P0, PT, R5.reuse, 0x3, PT ;  /* 0x000000030500780c */ /* 0x040fe40003f06070 */
[----:B------:R-:W-:Y:S01]  /*0270*/  IADD3 R0, PT, PT, R5, 0x1, RZ ;  /* 0x0000000105007810 */ /* 0x000fe20007ffe0ff */
[----:B------:R-:W-:-:S03]  /*0280*/  IMAD.MOV.U32 R5, RZ, RZ, RZ ;  /* 0x000000ffff057224 */ /* 0x000fc600078e00ff */
[----:B------:R-:W-:-:S07]  /*0290*/  LOP3.LUT R4, R0, 0x3, RZ, 0xc0, !PT ;  /* 0x0000000300047812 */ /* 0x000fce00078ec0ff */
[----:B------:R-:W-:Y:S05]  /*02a0*/  @!P0 BRA `(.L_x_3) ;  /* 0x0000000400b88947 */ /* 0x000fea0003800000 */
[----:B------:R-:W-:Y:S01]  /*02b0*/  LOP3.LUT R0, R0, 0xfffffffc, RZ, 0xc0, !PT ;  /* 0xfffffffc00007812 */ /* 0x000fe200078ec0ff */
[----:B------:R-:W-:Y:S01]  /*02c0*/  BSSY.RELIABLE B0, `(.L_x_4) ;  /* 0x000005d000007945 */ /* 0x000fe20003800100 */
[----:B------:R-:W-:Y:S02]  /*02d0*/  IMAD.MOV.U32 R5, RZ, RZ, RZ ;  /* 0x000000ffff057224 */ /* 0x000fe400078e00ff */
[----:B------:R-:W-:-:S04]  /*02e0*/  IADD3 R0, PT, PT, -R0, RZ, RZ ;  /* 0x000000ff00007210 */ /* 0x000fc80007ffe1ff */
[----:B------:R-:W-:-:S13]  /*02f0*/  ISETP.GE.AND P0, PT, R0, RZ, PT ;  /* 0x000000ff0000720c */ /* 0x000fda0003f06270 */
[----:B------:R-:W-:Y:S05]  /*0300*/  @P0 BRA `(.L_x_5) ;  /* 0x0000000400600947 */ /* 0x000fea0003800000 */
[----:B------:R-:W-:Y:S01]  /*0310*/  IADD3 R6, PT, PT, -R0, RZ, RZ ;  /* 0x000000ff00067210 */ /* 0x000fe20007ffe1ff */
[----:B------:R-:W-:Y:S01]  /*0320*/  BSSY.RECONVERGENT B3, `(.L_x_6) ;  /* 0x0000035000037945 */ /* 0x000fe20003800200 */
[----:B------:R-:W-:Y:S02]  /*0330*/  PLOP3.LUT P0, PT, PT, PT, PT, 0x80, 0x8 ;  /* 0x000000000008781c */ /* 0x000fe40003f0f070 */
[----:B------:R-:W-:-:S13]  /*0340*/  ISETP.GT.AND P1, PT, R6, 0xc, PT ;  /* 0x0000000c0600780c */ /* 0x000fda0003f24270 */
[----:B------:R-:W-:Y:S05]  /*0350*/  @!P1 BRA `(.L_x_7) ;  /* 0x0000000000c49947 */ /* 0x000fea0003800000 */
[----:B------:R-:W-:-:S13]  /*0360*/  PLOP3.LUT P0, PT, PT, PT, PT, 0x8, 0x80 ;  /* 0x000000000080781c */ /* 0x000fda0003f0e170 */
.L_x_8:
[----:B------:R-:W0:Y:S02]  /*0370*/  LDC.64 R18, c[0x0][0x388] ;  /* 0x0000e200ff127b82 */ /* 0x000e240000000a00 */
[----:B0-----:R-:W-:-:S04]  /*0380*/  IMAD.WIDE R24, R3, 0x4, R18 ;  /* 0x0000000403187825 */ /* 0x001fc800078e0212 */
[C---:B------:R-:W-:Y:S01]  /*0390*/  IMAD R3, R2.reuse, 0x4, R3 ;  /* 0x0000000402037824 */ /* 0x040fe200078e0203 */
[----:B------:R-:W2:Y:S01]  /*03a0*/  LDG.E R6, desc[UR6][R24.64] ;  /* 0x0000000618067981 */ /* 0x000ea2000c1e1900 */
[----:B------:R-:W-:-:S04]  /*03b0*/  IMAD.WIDE R26, R2, 0x4, R24 ;  /* 0x00000004021a7825 */ /* 0x000fc800078e0218 */
[----:B------:R-:W-:Y:S01]  /*03c0*/  IMAD.WIDE R22, R3, 0x4, R18 ;  /* 0x0000000403167825 */ /* 0x000fe200078e0212 */
[C---:B------:R-:W-:Y:S01]  /*03d0*/  LEA R3, R2.reuse, R3, 0x2 ;  /* 0x0000000302037211 */ /* 0x040fe200078e10ff */
[----:B------:R-:W2:Y:S02]  /*03e0*/  LDG.E R7, desc[UR6][R26.64] ;  /* 0x000000061a077981 */ /* 0x000ea4000c1e1900 */
[----:B------:R-:W-:-:S04]  /*03f0*/  IMAD.WIDE R28, R2, 0x4, R26 ;  /* 0x00000004021c7825 */ /* 0x000fc800078e021a */
[C---:B------:R-:W-:Y:S01]  /*0400*/  IMAD.WIDE R10, R2.reuse, 0x4, R22 ;  /* 0x00000004020a7825 */ /* 0x040fe200078e0216 */
[----:B------:R-:W3:Y:S03]  /*0410*/  LDG.E R9, desc[UR6][R28.64] ;  /* 0x000000061c097981 */ /* 0x000ee6000c1e1900 */
[----:B------:R-:W-:Y:S01]  /*0420*/  IMAD.WIDE R12, R3, 0x4, R18 ;  /* 0x00000004030c7825 */ /* 0x000fe200078e0212 */
[----:B------:R-:W4:Y:S03]  /*0430*/  LDG.E R22, desc[UR6][R22.64] ;  /* 0x0000000616167981 */ /* 0x000f26000c1e1900 */
[----:B------:R-:W-:-:S04]  /*0440*/  IMAD.WIDE R20, R2, 0x4, R28 ;  /* 0x0000000402147825 */ /* 0x000fc800078e021c */
[C---:B------:R-:W-:Y:S01]  /*0450*/  IMAD.WIDE R14, R2.reuse, 0x4, R10 ;  /* 0x00000004020e7825 */ /* 0x040fe200078e020a */
[----:B------:R0:W3:Y:S03]  /*0460*/  LDG.E R8, desc[UR6][R20.64] ;  /* 0x0000000614087981 */ /* 0x0000e6000c1e1900 */
[C---:B------:R-:W-:Y:S01]  /*0470*/  IMAD R3, R2.reuse, 0x4, R3 ;  /* 0x0000000402037824 */ /* 0x040fe200078e0203 */
[----:B------:R1:W4:Y:S01]  /*0480*/  LDG.E R23, desc[UR6][R10.64] ;  /* 0x000000060a177981 */ /* 0x000322000c1e1900 */
[----:B------:R-:W-:-:S04]  /*0490*/  IMAD.WIDE R16, R2, 0x4, R12 ;  /* 0x0000000402107825 */ /* 0x000fc800078e020c */
[----:B------:R-:W-:-:S04]  /*04a0*/  IMAD.WIDE R18, R3, 0x4, R18 ;  /* 0x0000000403127825 */ /* 0x000fc800078e0212 */
[C---:B0-----:R-:W-:Y:S02]  /*04b0*/  IMAD.WIDE R20, R2.reuse, 0x4, R14 ;  /* 0x0000000402147825 */ /* 0x041fe400078e020e */
[----:B------:R-:W5:Y:S02]  /*04c0*/  LDG.E R14, desc[UR6][R14.64] ;  /* 0x000000060e0e7981 */ /* 0x000f64000c1e1900 */
[C---:B------:R-:W-:Y:S02]  /*04d0*/  IMAD.WIDE R24, R2.reuse, 0x4, R16 ;  /* 0x0000000402187825 */ /* 0x040fe400078e0210 */
[----:B------:R-:W5:Y:S02]  /*04e0*/  LDG.E R21, desc[UR6][R20.64] ;  /* 0x0000000614157981 */ /* 0x000f64000c1e1900 */
[C---:B------:R-:W-:Y:S02]  /*04f0*/  IMAD.WIDE R26, R2.reuse, 0x4, R18 ;  /* 0x00000004021a7825 */ /* 0x040fe400078e0212 */
[----:B------:R-:W5:Y:S02]  /*0500*/  LDG.E R16, desc[UR6][R16.64] ;  /* 0x0000000610107981 */ /* 0x000f64000c1e1900 */
[----:B------:R-:W-:-:S02]  /*0510*/  IMAD.WIDE R28, R2, 0x4, R24 ;  /* 0x00000004021c7825 */ /* 0x000fc400078e0218 */
[----:B------:R0:W5:Y:S02]  /*0520*/  LDG.E R15, desc[UR6][R12.64] ;  /* 0x000000060c0f7981 */ /* 0x000164000c1e1900 */
[C---:B-1----:R-:W-:Y:S02]  /*0530*/  IMAD.WIDE R10, R2.reuse, 0x4, R26 ;  /* 0x00000004020a7825 */ /* 0x042fe400078e021a */
[----:B------:R-:W5:Y:S04]  /*0540*/  LDG.E R24, desc[UR6][R24.64] ;  /* 0x0000000618187981 */ /* 0x000f68000c1e1900 */
[----:B------:R-:W5:Y:S01]  /*0550*/  LDG.E R29, desc[UR6][R28.64] ;  /* 0x000000061c1d7981 */ /* 0x000f62000c1e1900 */
[----:B0-----:R-:W-:-:S03]  /*0560*/  IMAD.WIDE R12, R2, 0x4, R10 ;  /* 0x00000004020c7825 */ /* 0x001fc600078e020a */
[----:B------:R-:W5:Y:S04]  /*0570*/  LDG.E R18, desc[UR6][R18.64] ;  /* 0x0000000612127981 */ /* 0x000f68000c1e1900 */
[----:B------:R-:W5:Y:S04]  /*0580*/  LDG.E R27, desc[UR6][R26.64] ;  /* 0x000000061a1b7981 */ /* 0x000f68000c1e1900 */
[----:B------:R-:W5:Y:S04]  /*0590*/  LDG.E R10, desc[UR6][R10.64] ;  /* 0x000000060a0a7981 */ /* 0x000f68000c1e1900 */
[----:B------:R-:W5:Y:S01]  /*05a0*/  LDG.E R20, desc[UR6][R12.64] ;  /* 0x000000060c147981 */ /* 0x000f62000c1e1900 */
[----:B------:R-:W-:-:S04]  /*05b0*/  IADD3 R0, PT, PT, R0, 0x10, RZ ;  /* 0x0000001000007810 */ /* 0x000fc80007ffe0ff */
[----:B------:R-:W-:Y:S01]  /*05c0*/  ISETP.GE.AND P1, PT, R0, -0xc, PT ;  /* 0xfffffff40000780c */ /* 0x000fe20003f26270 */
[----:B------:R-:W-:Y:S01]  /*05d0*/  IMAD R3, R2, 0x4, R3 ;  /* 0x0000000402037824 */ /* 0x000fe200078e0203 */
[----:B--2---:R-:W-:-:S04]  /*05e0*/  IADD3 R6, PT, PT, R7, R6, R5 ;  /* 0x0000000607067210 */ /* 0x004fc80007ffe005 */
[----:B---3--:R-:W-:-:S04]  /*05f0*/  IADD3 R6, PT, PT, R8, R9, R6 ;  /* 0x0000000908067210 */ /* 0x008fc80007ffe006 */
[----:B----4-:R-:W-:-:S04]  /*0600*/  IADD3 R6, PT, PT, R23, R22, R6 ;  /* 0x0000001617067210 */ /* 0x010fc80007ffe006 */
[----:B-----5:R-:W-:-:S04]  /*0610*/  IADD3 R6, PT, PT, R21, R14, R6 ;  /* 0x0000000e15067210 */ /* 0x020fc80007ffe006 */
[----:B------:R-:W-:-:S04]  /*0620*/  IADD3 R6, PT, PT, R16, R15, R6 ;  /* 0x0000000f10067210 */ /* 0x000fc80007ffe006 */
[----:B------:R-:W-:-:S04]  /*0630*/  IADD3 R6, PT, PT, R29, R24, R6 ;  /* 0x000000181d067210 */ /* 0x000fc80007ffe006 */
[----:B------:R-:W-:-:S04]  /*0640*/  IADD3 R27, PT, PT, R27, R18, R6 ;  /* 0x000000121b1b7210 */ /* 0x000fc80007ffe006 */
[----:B------:R-:W-:Y:S01]  /*0650*/  IADD3 R5, PT, PT, R20, R10, R27 ;  /* 0x0000000a14057210 */ /* 0x000fe20007ffe01b */
[----:B------:R-:W-:Y:S06]  /*0660*/  @!P1 BRA `(.L_x_8) ;  /* 0xfffffffc00409947 */ /* 0x000fec000383ffff */
.L_x_7:
[----:B------:R-:W-:Y:S05]  /*0670*/  BSYNC.RECONVERGENT B3 ;  /* 0x0000000000037941 */ /* 0x000fea0003800200 */
.L_x_6:
[----:B------:R-:W-:Y:S01]  /*0680*/  IADD3 R6, PT, PT, -R0, RZ, RZ ;  /* 0x000000ff00067210 */ /* 0x000fe20007ffe1ff */
[----:B------:R-:W-:Y:S03]  /*0690*/  BSSY.RECONVERGENT B3, `(.L_x_9) ;  /* 0x000001c000037945 */ /* 0x000fe60003800200 */
[----:B------:R-:W-:-:S13]  /*06a0*/  ISETP.GT.AND P1, PT, R6, 0x4, PT ;  /* 0x000000040600780c */ /* 0x000fda0003f24270 */
[----:B------:R-:W-:Y:S05]  /*06b0*/  @!P1 BRA `(.L_x_10) ;  /* 0x0000000000649947 */ /* 0x000fea0003800000 */
[----:B------:R-:W0:Y:S02]  /*06c0*/  LDC.64 R8, c[0x0][0x388] ;  /* 0x0000e200ff087b82 */ /* 0x000e240000000a00 */
[----:B0-----:R-:W-:-:S04]  /*06d0*/  IMAD.WIDE R14, R3, 0x4, R8 ;  /* 0x00000004030e7825 */ /* 0x001fc800078e0208 */
[C---:B------:R-:W-:Y:S02]  /*06e0*/  IMAD R3, R2.reuse, 0x4, R3 ;  /* 0x0000000402037824 */ /* 0x040fe400078e0203 */
[----:B------:R-:W-:Y:S02]  /*06f0*/  IMAD.WIDE R16, R2, 0x4, R14 ;  /* 0x0000000402107825 */ /* 0x000fe400078e020e */
[----:B------:R-:W2:Y:S02]  /*0700*/  LDG.E R14, desc[UR6][R14.64] ;  /* 0x000000060e0e7981 */ /* 0x000ea4000c1e1900 */
[----:B------:R-:W-:-:S04]  /*0710*/  IMAD.WIDE R8, R3, 0x4, R8 ;  /* 0x0000000403087825 */ /* 0x000fc800078e0208 */
[C---:B------:R-:W-:Y:S02]  /*0720*/  IMAD.WIDE R18, R2.reuse, 0x4, R16 ;  /* 0x0000000402127825 */ /* 0x040fe400078e0210 */
[----:B------:R-:W2:Y:S02]  /*0730*/  LDG.E R16, desc[UR6][R16.64] ;  /* 0x0000000610107981 */ /* 0x000ea4000c1e1900 */
[C---:B------:R-:W-:Y:S02]  /*0740*/  IMAD.WIDE R6, R2.reuse, 0x4, R8 ;  /* 0x0000000402067825 */ /* 0x040fe400078e0208 */
[----:B------:R-:W3:Y:S02]  /*0750*/  LDG.E R9, desc[UR6][R8.64] ;  /* 0x0000000608097981 */ /* 0x000ee4000c1e1900 */
[C---:B------:R-:W-:Y:S02]  /*0760*/  IMAD.WIDE R20, R2.reuse, 0x4, R18 ;  /* 0x0000000402147825 */ /* 0x040fe400078e0212 */
[----:B------:R-:W4:Y:S02]  /*0770*/  LDG.E R19, desc[UR6][R18.64] ;  /* 0x0000000612137981 */ /* 0x000f24000c1e1900 */
[----:B------:R-:W-:-:S02]  /*0780*/  IMAD.WIDE R10, R2, 0x4, R6 ;  /* 0x00000004020a7825 */ /* 0x000fc400078e0206 */
[----:B------:R-:W4:Y:S02]  /*0790*/  LDG.E R20, desc[UR6][R20.64] ;  /* 0x0000000614147981 */ /* 0x000f24000c1e1900 */
[C---:B------:R-:W-:Y:S02]  /*07a0*/  IMAD.WIDE R12, R2.reuse, 0x4, R10 ;  /* 0x00000004020c7825 */ /* 0x040fe400078e020a */
[----:B------:R-:W3:Y:S04]  /*07b0*/  LDG.E R6, desc[UR6][R6.64] ;  /* 0x0000000606067981 */ /* 0x000ee8000c1e1900 */
[----:B------:R-:W5:Y:S04]  /*07c0*/  LDG.E R11, desc[UR6][R10.64] ;  /* 0x000000060a0b7981 */ /* 0x000f68000c1e1900 */
[----:B------:R-:W5:Y:S01]  /*07d0*/  LDG.E R12, desc[UR6][R12.64] ;  /* 0x000000060c0c7981 */ /* 0x000f62000c1e1900 */
[----:B------:R-:W-:Y:S01]  /*07e0*/  PLOP3.LUT P0, PT, PT, PT, PT, 0x8, 0x80 ;  /* 0x000000000080781c */ /* 0x000fe20003f0e170 */
[----:B------:R-:W-:Y:S01]  /*07f0*/  IMAD R3, R2, 0x4, R3 ;  /* 0x0000000402037824 */ /* 0x000fe200078e0203 */
[----:B------:R-:W-:-:S02]  /*0800*/  IADD3 R0, PT, PT, R0, 0x8, RZ ;  /* 0x0000000800007810 */ /* 0x000fc40007ffe0ff */
[----:B--2---:R-:W-:-:S04]  /*0810*/  IADD3 R14, PT, PT, R16, R14, R5 ;  /* 0x0000000e100e7210 */ /* 0x004fc80007ffe005 */
[----:B----4-:R-:W-:-:S04]  /*0820*/  IADD3 R14, PT, PT, R20, R19, R14 ;  /* 0x00000013140e7210 */ /* 0x010fc80007ffe00e */
[----:B---3--:R-:W-:-:S04]  /*0830*/  IADD3 R14, PT, PT, R6, R9, R14 ;  /* 0x00000009060e7210 */ /* 0x008fc80007ffe00e */
[----:B-----5:R-:W-:-:S07]  /*0840*/  IADD3 R5, PT, PT, R12, R11, R14 ;  /* 0x0000000b0c057210 */ /* 0x020fce0007ffe00e */
.L_x_10:
[----:B------:R-:W-:Y:S05]  /*0850*/  BSYNC.RECONVERGENT B3 ;  /* 0x0000000000037941 */ /* 0x000fea0003800200 */
.L_x_9:
[----:B------:R-:W-:-:S13]  /*0860*/  ISETP.NE.OR P0, PT, R0, RZ, P0 ;  /* 0x000000ff0000720c */ /* 0x000fda0000705670 */
[----:B------:R-:W-:Y:S05]  /*0870*/  @!P0 BREAK.RELIABLE B0 ;  /* 0x0000000000008942 */ /* 0x000fea0003800100 */
[----:B------:R-:W-:Y:S05]  /*0880*/  @!P0 BRA `(.L_x_3) ;  /* 0x0000000000408947 */ /* 0x000fea0003800000 */
.L_x_5:
[----:B------:R-:W-:Y:S05]  /*0890*/  BSYNC.RELIABLE B0 ;  /* 0x0000000000007941 */ /* 0x000fea0003800100 */
.L_x_4:
[----:B------:R-:W0:Y:S02]  /*08a0*/  LDC.64 R6, c[0x0][0x388] ;  /* 0x0000e200ff067b82 */ /* 0x000e240000000a00 */
[----:B0-----:R-:W-:-:S04]  /*08b0*/  IMAD.WIDE R6, R3, 0x4, R6 ;  /* 0x0000000403067825 */ /* 0x001fc800078e0206 */
[C---:B------:R-:W-:Y:S02]  /*08c0*/  IMAD.WIDE R8, R2.reuse, 0x4, R6 ;  /* 0x0000000402087825 */ /* 0x040fe400078e0206 */
[----:B------:R-:W2:Y:S02]  /*08d0*/  LDG.E R6, desc[UR6][R6.64] ;  /* 0x0000000606067981 */ /* 0x000ea4000c1e1900 */
[C---:B------:R-:W-:Y:S02]  /*08e0*/  IMAD.WIDE R10, R2.reuse, 0x4, R8 ;  /* 0x00000004020a7825 */ /* 0x040fe400078e0208 */
[----:B------:R-:W2:Y:S02]  /*08f0*/  LDG.E R8, desc[UR6][R8.64] ;  /* 0x0000000608087981 */ /* 0x000ea4000c1e1900 */
[----:B------:R-:W-:Y:S02]  /*0900*/  IMAD.WIDE R12, R2, 0x4, R10 ;  /* 0x00000004020c7825 */ /* 0x000fe400078e020a */
[----:B------:R-:W3:Y:S04]  /*0910*/  LDG.E R10, desc[UR6][R10.64] ;  /* 0x000000060a0a7981 */ /* 0x000ee8000c1e1900 */
[----:B------:R-:W3:Y:S01]  /*0920*/  LDG.E R12, desc[UR6][R12.64] ;  /* 0x000000060c0c7981 */ /* 0x000ee2000c1e1900 */
[----:B------:R-:W-:-:S04]  /*0930*/  IADD3 R0, PT, PT, R0, 0x4, RZ ;  /* 0x0000000400007810 */ /* 0x000fc80007ffe0ff */
[----:B------:R-:W-:Y:S01]  /*0940*/  ISETP.NE.AND P0, PT, R0, RZ, PT ;  /* 0x000000ff0000720c */ /* 0x000fe20003f05270 */
[----:B------:R-:W-:Y:S01]  /*0950*/  IMAD R3, R2, 0x4, R3 ;  /* 0x0000000402037824 */ /* 0x000fe200078e0203 */
[----:B--2---:R-:W-:-:S04]  /*0960*/  IADD3 R5, PT, PT, R8, R6, R5 ;  /* 0x0000000608057210 */ /* 0x004fc80007ffe005 */
[----:B---3--:R-:W-:-:S07]  /*0970*/  IADD3 R5, PT, PT, R12, R10, R5 ;  /* 0x0000000a0c057210 */ /* 0x008fce0007ffe005 */
[----:B------:R-:W-:Y:S05]  /*0980*/  @P0 BRA `(.L_x_4) ;  /* 0xfffffffc00c40947 */ /* 0x000fea000383ffff */
.L_x_3:
[----:B------:R-:W-:Y:S05]  /*0990*/  BSYNC.RECONVERGENT B1 ;  /* 0x0000000000017941 */ /* 0x000fea0003800200 */
.L_x_2:
[----:B------:R-:W-:-:S13]  /*09a0*/  ISETP.NE.AND P0, PT, R4, RZ, PT ;  /* 0x000000ff0400720c */ /* 0x000fda0003f05270 */
[----:B------:R-:W-:Y:S05]  /*09b0*/  @!P0 BRA `(.L_x_1) ;  /* 0x0000000000248947 */ /* 0x000fea0003800000 */
[----:B------:R-:W0:Y:S01]  /*09c0*/  LDC.64 R6, c[0x0][0x388] ;  /* 0x0000e200ff067b82 */ /* 0x000e220000000a00 */
[----:B------:R-:W-:-:S07]  /*09d0*/  IADD3 R4, PT, PT, -R4, RZ, RZ ;  /* 0x000000ff04047210 */ /* 0x000fce0007ffe1ff */
.L_x_11:
[----:B0-----:R-:W-:-:S06]  /*09e0*/  IMAD.WIDE R8, R3, 0x4, R6 ;  /* 0x0000000403087825 */ /* 0x001fcc00078e0206 */
[----:B------:R-:W2:Y:S01]  /*09f0*/  LDG.E R8, desc[UR6][R8.64] ;  /* 0x0000000608087981 */ /* 0x000ea2000c1e1900 */
[----:B------:R-:W-:Y:S01]  /*0a00*/  VIADD R4, R4, 0x1 ;  /* 0x0000000104047836 */ /* 0x000fe20000000000 */
[----:B------:R-:W-:-:S04]  /*0a10*/  IADD3 R3, PT, PT, R2, R3, RZ ;  /* 0x0000000302037210 */ /* 0x000fc80007ffe0ff */
[----:B------:R-:W-:Y:S01]  /*0a20*/  ISETP.NE.AND P0, PT, R4, RZ, PT ;  /* 0x000000ff0400720c */ /* 0x000fe20003f05270 */
[----:B--2---:R-:W-:-:S12]  /*0a30*/  IMAD.IADD R5, R8, 0x1, R5 ;  /* 0x0000000108057824 */ /* 0x004fd800078e0205 */
[----:B------:R-:W-:Y:S05]  /*0a40*/  @P0 BRA `(.L_x_11) ;  /* 0xfffffffc00e40947 */ /* 0x000fea000383ffff */
.L_x_1:
[----:B------:R-:W-:Y:S05]  /*0a50*/  BSYNC.RECONVERGENT B2 ;  /* 0x0000000000027941 */ /* 0x000fea0003800200 */
.L_x_0:
[----:B------:R-:W-:Y:S05]  /*0a60*/  WARPSYNC.ALL ;  /* 0x0000000000007948 */ /* 0x000fea0003800000 */
[----:B------:R-:W0:Y:S01]  /*0a70*/  S2R R0, SR_LANEID ;  /* 0x0000000000007919 */ /* 0x000e220000000000 */
[----:B------:R-:W1:Y:S08]  /*0a80*/  REDUX.SUM UR5, R5 ;  /* 0x00000000050573c4 */ /* 0x000e70000000c000 */
[----:B------:R-:W2:Y:S01]  /*0a90*/  LDC.64 R2, c[0x0][0x380] ;  /* 0x0000e000ff027b82 */ /* 0x000ea20000000a00 */
[----:B------:R-:W-:-:S02]  /*0aa0*/  VOTEU.ANY UR4, UPT, PT ;  /* 0x0000000000047886 */ /* 0x000fc400038e0100 */
[----:B------:R-:W-:Y:S01]  /*0ab0*/  UFLO.U32 UR4, UR4 ;  /* 0x00000004000472bd */ /* 0x000fe200080e0000 */
[----:B-1----:R-:W-:-:S05]  /*0ac0*/  MOV R7, UR5 ;  /* 0x0000000500077c02 */ /* 0x002fca0008000f00 */
[----:B0-----:R-:W-:-:S13]  /*0ad0*/  ISETP.EQ.U32.AND P0, PT, R0, UR4, PT ;  /* 0x0000000400007c0c */ /* 0x001fda000bf02070 */
[----:B--2---:R-:W-:Y:S01]  /*0ae0*/  @P0 REDG.E.ADD.STRONG.GPU desc[UR6][R2.64], R7 ;  /* 0x000000070200098e */ /* 0x004fe2000c12e106 */
[----:B------:R-:W-:Y:S05]  /*0af0*/  EXIT ;  /* 0x000000000000794d */ /* 0x000fea0003800000 */
.L_x_12:
[----:B------:R-:W-:-:S00]  /*0b00*/  BRA `(.L_x_12) ;  /* 0xfffffffc00fc7947 */ /* 0x000fc0000383ffff */
[----:B------:R-:W-:-:S00]  /*0b10*/  NOP ;  /* 0x0000000000007918 */ /* 0x000fc00000000000 */
        /* <DEDUP_REMOVED lines=14> */
.L_x_13:


//--------------------- .nv.shared.reserved.0     --------------------------
	.section	.nv.shared.reserved.0,"aw",@nobits
	.weak		__nv_reservedSMEM_offset_0_alias
	.size		__nv_reservedSMEM_offset_0_alias, 0, 64
	.other		__nv_reservedSMEM_offset_0_alias,@"STO_CUDA_RESERVED_SHARED STV_DEFAULT"
__nv_reservedSMEM_offset_0_alias:
	.zero		0
	.zero		64


//--------------------- .nv.constant0._Z16computeUsingGPUsPiS_i --------------------------
	.section	.nv.constant0._Z16computeUsingGPUsPiS_i,"a",@progbits
	.sectionflags	@""
	.align	4
.nv.constant0._Z16computeUsingGPUsPiS_i:
	.zero		916


//--------------------- SYMBOLS --------------------------

	.type		.nv.reservedSmem.offset0,@object
	.size		.nv.reservedSmem.offset0,0x4
